//
// Generated by NVIDIA NVVM Compiler
//
// Compiler Build ID: CL-36424714
// Cuda compilation tools, release 13.0, V13.0.88
// Based on NVVM 20.0.0
//

.version 9.0
.target sm_100
.address_size 64

	// .globl	_Z17block_scan_kernelPKiPiS1_i
.extern .shared .align 16 .b8 sdata[];

.visible .entry _Z17block_scan_kernelPKiPiS1_i(
	.param .u64 .ptr .align 1 _Z17block_scan_kernelPKiPiS1_i_param_0,
	.param .u64 .ptr .align 1 _Z17block_scan_kernelPKiPiS1_i_param_1,
	.param .u64 .ptr .align 1 _Z17block_scan_kernelPKiPiS1_i_param_2,
	.param .u32 _Z17block_scan_kernelPKiPiS1_i_param_3
)
{
	.reg .pred 	%p<8>;
	.reg .b32 	%r<30>;
	.reg .b64 	%rd<13>;

	ld.param.u64 	%rd1, [_Z17block_scan_kernelPKiPiS1_i_param_0];
	ld.param.u64 	%rd2, [_Z17block_scan_kernelPKiPiS1_i_param_1];
	ld.param.u64 	%rd3, [_Z17block_scan_kernelPKiPiS1_i_param_2];
	ld.param.u32 	%r12, [_Z17block_scan_kernelPKiPiS1_i_param_3];
	mov.u32 	%r1, %tid.x;
	mov.u32 	%r2, %ctaid.x;
	mov.u32 	%r3, %ntid.x;
	mad.lo.s32 	%r4, %r2, %r3, %r1;
	setp.ge.s32 	%p1, %r4, %r12;
	mov.b32 	%r27, 0;
	@%p1 bra 	$L__BB0_2;
	cvta.to.global.u64 	%rd4, %rd1;
	mul.wide.s32 	%rd5, %r4, 4;
	add.s64 	%rd6, %rd4, %rd5;
	ld.global.u32 	%r27, [%rd6];
$L__BB0_2:
	shl.b32 	%r14, %r1, 2;
	mov.u32 	%r15, sdata;
	add.s32 	%r7, %r15, %r14;
	st.shared.u32 	[%r7], %r27;
	bar.sync 	0;
	setp.lt.u32 	%p2, %r3, 2;
	@%p2 bra 	$L__BB0_9;
	mov.b32 	%r28, 1;
$L__BB0_4:
	setp.lt.u32 	%p3, %r1, %r28;
	mov.b32 	%r29, 0;
	@%p3 bra 	$L__BB0_6;
	ld.shared.u32 	%r18, [%r7];
	sub.s32 	%r19, %r1, %r28;
	shl.b32 	%r20, %r19, 2;
	add.s32 	%r22, %r15, %r20;
	ld.shared.u32 	%r23, [%r22];
	add.s32 	%r29, %r23, %r18;
$L__BB0_6:
	setp.lt.u32 	%p4, %r1, %r28;
	bar.sync 	0;
	@%p4 bra 	$L__BB0_8;
	st.shared.u32 	[%r7], %r29;
$L__BB0_8:
	bar.sync 	0;
	shl.b32 	%r28, %r28, 1;
	setp.lt.u32 	%p5, %r28, %r3;
	@%p5 bra 	$L__BB0_4;
$L__BB0_9:
	setp.ge.s32 	%p6, %r4, %r12;
	@%p6 bra 	$L__BB0_11;
	ld.shared.u32 	%r24, [%r7];
	cvta.to.global.u64 	%rd7, %rd2;
	mul.wide.s32 	%rd8, %r4, 4;
	add.s64 	%rd9, %rd7, %rd8;
	st.global.u32 	[%rd9], %r24;
$L__BB0_11:
	add.s32 	%r25, %r3, -1;
	setp.ne.s32 	%p7, %r1, %r25;
	@%p7 bra 	$L__BB0_13;
	ld.shared.u32 	%r26, [%r7];
	cvta.to.global.u64 	%rd10, %rd3;
	mul.wide.u32 	%rd11, %r2, 4;
	add.s64 	%rd12, %rd10, %rd11;
	st.global.u32 	[%rd12+4], %r26;
$L__BB0_13:
	ret;

}
	// .globl	_Z21add_block_sums_kernelPiPKii
.visible .entry _Z21add_block_sums_kernelPiPKii(
	.param .u64 .ptr .align 1 _Z21add_block_sums_kernelPiPKii_param_0,
	.param .u64 .ptr .align 1 _Z21add_block_sums_kernelPiPKii_param_1,
	.param .u32 _Z21add_block_sums_kernelPiPKii_param_2
)
{
	.reg .pred 	%p<2>;
	.reg .b32 	%r<9>;
	.reg .b64 	%rd<9>;

	ld.param.u64 	%rd1, [_Z21add_block_sums_kernelPiPKii_param_0];
	ld.param.u64 	%rd2, [_Z21add_block_sums_kernelPiPKii_param_1];
	ld.param.u32 	%r3, [_Z21add_block_sums_kernelPiPKii_param_2];
	mov.u32 	%r1, %ctaid.x;
	mov.u32 	%r4, %ntid.x;
	mov.u32 	%r5, %tid.x;
	mad.lo.s32 	%r2, %r1, %r4, %r5;
	setp.ge.s32 	%p1, %r2, %r3;
	@%p1 bra 	$L__BB1_2;
	cvta.to.global.u64 	%rd3, %rd2;
	cvta.to.global.u64 	%rd4, %rd1;
	mul.wide.u32 	%rd5, %r1, 4;
	add.s64 	%rd6, %rd3, %rd5;
	ld.global.u32 	%r6, [%rd6];
	mul.wide.s32 	%rd7, %r2, 4;
	add.s64 	%rd8, %rd4, %rd7;
	ld.global.u32 	%r7, [%rd8];
	add.s32 	%r8, %r7, %r6;
	st.global.u32 	[%rd8], %r8;
$L__BB1_2:
	ret;

}


// ===== COMPILED SASS (sm_100) =====

	.target	sm_100

	.elftype	@"ET_EXEC"


//--------------------- .note.nv.tkinfo           --------------------------
	.section	.note.nv.tkinfo,"",@"SHT_NOTE"
	.sectionflags	@"SHF_NOTE_NV_TKINFO"
	.tkinfo
        /*0018*/ 	.word	0x00000002
        /*0030*/ 	.string	""
        /*0030*/ 	.string	"ptxas"
        /*0030*/ 	.string	"Cuda compilation tools, release 13.0, V13.0.88"
        /*0030*/ 	.string	"Build cuda_13.0.r13.0/compiler.36424714_0"
        /*0030*/ 	.string	"-arch sm_100 -m 64 "



//--------------------- .note.nv.cuinfo           --------------------------
	.section	.note.nv.cuinfo,"",@"SHT_NOTE"
	.sectionflags	@"SHF_NOTE_NV_CUINFO"
        /*0018*/ 	.short	0x0002
        /*001a*/ 	.short	0x0064
        /*001c*/ 	.short	0x0082
	.zero		2


//--------------------- .nv.info                  --------------------------
	.section	.nv.info,"",@"SHT_CUDA_INFO"
	.align	4


	//----- nvinfo : EIATTR_REGCOUNT
	.align		4
        /*0000*/ 	.byte	0x04, 0x2f
        /*0002*/ 	.short	(.L_1 - .L_0)
	.align		4
.L_0:
        /*0004*/ 	.word	index@(_Z17block_scan_kernelPKiPiS1_i)
        /*0008*/ 	.word	0x0000000e


	//----- nvinfo : EIATTR_FRAME_SIZE
	.align		4
.L_1:
        /*000c*/ 	.byte	0x04, 0x11
        /*000e*/ 	.short	(.L_3 - .L_2)
	.align		4
.L_2:
        /*0010*/ 	.word	index@(_Z17block_scan_kernelPKiPiS1_i)
        /*0014*/ 	.word	0x00000000


	//----- nvinfo : EIATTR_REGCOUNT
	.align		4
.L_3:
        /*0018*/ 	.byte	0x04, 0x2f
        /*001a*/ 	.short	(.L_5 - .L_4)
	.align		4
.L_4:
        /*001c*/ 	.word	index@(_Z21add_block_sums_kernelPiPKii)
        /*0020*/ 	.word	0x0000000c


	//----- nvinfo : EIATTR_FRAME_SIZE
	.align		4
.L_5:
        /*0024*/ 	.byte	0x04, 0x11
        /*0026*/ 	.short	(.L_7 - .L_6)
	.align		4
.L_6:
        /*0028*/ 	.word	index@(_Z21add_block_sums_kernelPiPKii)
        /*002c*/ 	.word	0x00000000


	//----- nvinfo : EIATTR_MIN_STACK_SIZE
	.align		4
.L_7:
        /*0030*/ 	.byte	0x04, 0x12
        /*0032*/ 	.short	(.L_9 - .L_8)
	.align		4
.L_8:
        /*0034*/ 	.word	index@(_Z21add_block_sums_kernelPiPKii)
        /*0038*/ 	.word	0x00000000


	//----- nvinfo : EIATTR_MIN_STACK_SIZE
	.align		4
.L_9:
        /*003c*/ 	.byte	0x04, 0x12
        /*003e*/ 	.short	(.L_11 - .L_10)
	.align		4
.L_10:
        /*0040*/ 	.word	index@(_Z17block_scan_kernelPKiPiS1_i)
        /*0044*/ 	.word	0x00000000
.L_11:


//--------------------- .nv.compat                --------------------------
	.section	.nv.compat,"",@"SHT_CUDA_COMPAT_INFO"
	.align	4
        /*0000*/ 	.byte	0x02, 0x09, 0x00, 0x00, 0x02, 0x02, 0x01, 0x00, 0x02, 0x05, 0x05, 0x00, 0x03, 0x07, 0x01, 0x01
        /*0010*/ 	.byte	0x02, 0x03, 0x00, 0x00, 0x02, 0x06, 0x01, 0x00, 0x04, 0x0b, 0x08, 0x00, 0x09, 0x00, 0x00, 0x00
        /*0020*/ 	.byte	0x00, 0x00, 0x00, 0x00


//--------------------- .nv.info._Z21add_block_sums_kernelPiPKii --------------------------
	.section	.nv.info._Z21add_block_sums_kernelPiPKii,"",@"SHT_CUDA_INFO"
	.sectionflags	@""
	.align	4


	//----- nvinfo : EIATTR_CUDA_API_VERSION
	.align		4
        /*0000*/ 	.byte	0x04, 0x37
        /*0002*/ 	.short	(.L_13 - .L_12)
.L_12:
        /*0004*/ 	.word	0x00000082


	//----- nvinfo : EIATTR_KPARAM_INFO
	.align		4
.L_13:
        /*0008*/ 	.byte	0x04, 0x17
        /*000a*/ 	.short	(.L_15 - .L_14)
.L_14:
        /*000c*/ 	.word	0x00000000
        /*0010*/ 	.short	0x0002
        /*0012*/ 	.short	0x0010
        /*0014*/ 	.byte	0x00, 0xf0, 0x11, 0x00


	//----- nvinfo : EIATTR_KPARAM_INFO
	.align		4
.L_15:
        /*0018*/ 	.byte	0x04, 0x17
        /*001a*/ 	.short	(.L_17 - .L_16)
.L_16:
        /*001c*/ 	.word	0x00000000
        /*0020*/ 	.short	0x0001
        /*0022*/ 	.short	0x0008
        /*0024*/ 	.byte	0x00, 0xf5, 0x21, 0x00


	//----- nvinfo : EIATTR_KPARAM_INFO
	.align		4
.L_17:
        /*0028*/ 	.byte	0x04, 0x17
        /*002a*/ 	.short	(.L_19 - .L_18)
.L_18:
        /*002c*/ 	.word	0x00000000
        /*0030*/ 	.short	0x0000
        /*0032*/ 	.short	0x0000
        /*0034*/ 	.byte	0x00, 0xf5, 0x21, 0x00


	//----- nvinfo : EIATTR_SPARSE_MMA_MASK
	.align		4
.L_19:
        /*0038*/ 	.byte	0x03, 0x50
        /*003a*/ 	.short	0x0000


	//----- nvinfo : EIATTR_MAXREG_COUNT
	.align		4
        /*003c*/ 	.byte	0x03, 0x1b
        /*003e*/ 	.short	0x00ff


	//----- nvinfo : EIATTR_MERCURY_ISA_VERSION
	.align		4
        /*0040*/ 	.byte	0x03, 0x5f
        /*0042*/ 	.short	0x0101


	//----- nvinfo : EIATTR_VRC_CTA_INIT_COUNT
	.align		4
        /*0044*/ 	.byte	0x02, 0x4a
	.zero		1
	.zero		1


	//----- nvinfo : EIATTR_EXIT_INSTR_OFFSETS
	.align		4
        /*0048*/ 	.byte	0x04, 0x1c
        /*004a*/ 	.short	(.L_21 - .L_20)


	//   ....[0]....
.L_20:
        /*004c*/ 	.word	0x00000070


	//   ....[1]....
        /*0050*/ 	.word	0x00000110


	//----- nvinfo : EIATTR_CBANK_PARAM_SIZE
	.align		4
.L_21:
        /*0054*/ 	.byte	0x03, 0x19
        /*0056*/ 	.short	0x0014


	//----- nvinfo : EIATTR_PARAM_CBANK
	.align		4
        /*0058*/ 	.byte	0x04, 0x0a
        /*005a*/ 	.short	(.L_23 - .L_22)
	.align		4
.L_22:
        /*005c*/ 	.word	index@(.nv.constant0._Z21add_block_sums_kernelPiPKii)
        /*0060*/ 	.short	0x0380
        /*0062*/ 	.short	0x0014


	//----- nvinfo : EIATTR_SW_WAR
	.align		4
.L_23:
        /*0064*/ 	.byte	0x04, 0x36
        /*0066*/ 	.short	(.L_25 - .L_24)
.L_24:
        /*0068*/ 	.word	0x00000008
.L_25:


//--------------------- .nv.info._Z17block_scan_kernelPKiPiS1_i --------------------------
	.section	.nv.info._Z17block_scan_kernelPKiPiS1_i,"",@"SHT_CUDA_INFO"
	.sectionflags	@""
	.align	4


	//----- nvinfo : EIATTR_CUDA_API_VERSION
	.align		4
        /*0000*/ 	.byte	0x04, 0x37
        /*0002*/ 	.short	(.L_27 - .L_26)
.L_26:
        /*0004*/ 	.word	0x00000082


	//----- nvinfo : EIATTR_KPARAM_INFO
	.align		4
.L_27:
        /*0008*/ 	.byte	0x04, 0x17
        /*000a*/ 	.short	(.L_29 - .L_28)
.L_28:
        /*000c*/ 	.word	0x00000000
        /*0010*/ 	.short	0x0003
        /*0012*/ 	.short	0x0018
        /*0014*/ 	.byte	0x00, 0xf0, 0x11, 0x00


	//----- nvinfo : EIATTR_KPARAM_INFO
	.align		4
.L_29:
        /*0018*/ 	.byte	0x04, 0x17
        /*001a*/ 	.short	(.L_31 - .L_30)
.L_30:
        /*001c*/ 	.word	0x00000000
        /*0020*/ 	.short	0x0002
        /*0022*/ 	.short	0x0010
        /*0024*/ 	.byte	0x00, 0xf5, 0x21, 0x00


	//----- nvinfo : EIATTR_KPARAM_INFO
	.align		4
.L_31:
        /*0028*/ 	.byte	0x04, 0x17
        /*002a*/ 	.short	(.L_33 - .L_32)
.L_32:
        /*002c*/ 	.word	0x00000000
        /*0030*/ 	.short	0x0001
        /*0032*/ 	.short	0x0008
        /*0034*/ 	.byte	0x00, 0xf5, 0x21, 0x00


	//----- nvinfo : EIATTR_KPARAM_INFO
	.align		4
.L_33:
        /*0038*/ 	.byte	0x04, 0x17
        /*003a*/ 	.short	(.L_35 - .L_34)
.L_34:
        /*003c*/ 	.word	0x00000000
        /*0040*/ 	.short	0x0000
        /*0042*/ 	.short	0x0000
        /*0044*/ 	.byte	0x00, 0xf5, 0x21, 0x00


	//----- nvinfo : EIATTR_SPARSE_MMA_MASK
	.align		4
.L_35:
        /*0048*/ 	.byte	0x03, 0x50
        /*004a*/ 	.short	0x0000


	//----- nvinfo : EIATTR_MAXREG_COUNT
	.align		4
        /*004c*/ 	.byte	0x03, 0x1b
        /*004e*/ 	.short	0x00ff


	//----- nvinfo : EIATTR_NUM_BARRIERS
	.align		4
        /*0050*/ 	.byte	0x02, 0x4c
        /*0052*/ 	.byte	0x01
	.zero		1


	//----- nvinfo : EIATTR_MERCURY_ISA_VERSION
	.align		4
        /*0054*/ 	.byte	0x03, 0x5f
        /*0056*/ 	.short	0x0101


	//----- nvinfo : EIATTR_VRC_CTA_INIT_COUNT
	.align		4
        /*0058*/ 	.byte	0x02, 0x4a
	.zero		1
	.zero		1


	//----- nvinfo : EIATTR_EXIT_INSTR_OFFSETS
	.align		4
        /*005c*/ 	.byte	0x04, 0x1c
        /*005e*/ 	.short	(.L_37 - .L_36)


	//   ....[0]....
.L_36:
        /*0060*/ 	.word	0x000002a0


	//   ....[1]....
        /*0064*/ 	.word	0x000002f0


	//----- nvinfo : EIATTR_CBANK_PARAM_SIZE
	.align		4
.L_37:
        /*0068*/ 	.byte	0x03, 0x19
        /*006a*/ 	.short	0x001c


	//----- nvinfo : EIATTR_PARAM_CBANK
	.align		4
        /*006c*/ 	.byte	0x04, 0x0a
        /*006e*/ 	.short	(.L_39 - .L_38)
	.align		4
.L_38:
        /*0070*/ 	.word	index@(.nv.constant0._Z17block_scan_kernelPKiPiS1_i)
        /*0074*/ 	.short	0x0380
        /*0076*/ 	.short	0x001c


	//----- nvinfo : EIATTR_SW_WAR
	.align		4
.L_39:
        /*0078*/ 	.byte	0x04, 0x36
        /*007a*/ 	.short	(.L_41 - .L_40)
.L_40:
        /*007c*/ 	.word	0x00000008
.L_41:


//--------------------- .nv.callgraph             --------------------------
	.section	.nv.callgraph,"",@"SHT_CUDA_CALLGRAPH"
	.align	4
	.sectionentsize	8
	.align		4
        /*0000*/ 	.word	0x00000000
	.align		4
        /*0004*/ 	.word	0xffffffff
	.align		4
        /*0008*/ 	.word	0x00000000
	.align		4
        /*000c*/ 	.word	0xfffffffe
	.align		4
        /*0010*/ 	.word	0x00000000
	.align		4
        /*0014*/ 	.word	0xfffffffd
	.align		4
        /*0018*/ 	.word	0x00000000
	.align		4
        /*001c*/ 	.word	0xfffffffc


//--------------------- .text._Z21add_block_sums_kernelPiPKii --------------------------
	.section	.text._Z21add_block_sums_kernelPiPKii,"ax",@progbits
	.align	128
        .global         _Z21add_block_sums_kernelPiPKii
        .type           _Z21add_block_sums_kernelPiPKii,@function
        .size           _Z21add_block_sums_kernelPiPKii,(.L_x_4 - _Z21add_block_sums_kernelPiPKii)
        .other          _Z21add_block_sums_kernelPiPKii,@"STO_CUDA_ENTRY STV_DEFAULT"
_Z21add_block_sums_kernelPiPKii:
.text._Z21add_block_sums_kernelPiPKii:
[----:B------:R-:W-:Y:S01]  /*0000*/  LDC R1, c[0x0][0x37c] ;  /* 0x0000df00ff017b82 */ /* 0x000fe20000000800 */
[----:B------:R-:W0:Y:S01]  /*0010*/  S2R R9, SR_CTAID.X ;  /* 0x0000000000097919 */ /* 0x000e220000002500 */
[----:B------:R-:W0:Y:S01]  /*0020*/  LDCU UR4, c[0x0][0x360] ;  /* 0x00006c00ff0477ac */ /* 0x000e220008000800 */
[----:B------:R-:W0:Y:S01]  /*0030*/  S2R R0, SR_TID.X ;  /* 0x0000000000007919 */ /* 0x000e220000002100 */
[----:B------:R-:W1:Y:S01]  /*0040*/  LDCU UR5, c[0x0][0x390] ;  /* 0x00007200ff0577ac */ /* 0x000e620008000800 */
[----:B0-----:R-:W-:-:S05]  /*0050*/  IMAD R7, R9, UR4, R0 ;  /* 0x0000000409077c24 */ /* 0x001fca000f8e0200 */
[----:B-1----:R-:W-:-:S13]  /*0060*/  ISETP.GE.AND P0, PT, R7, UR5, PT ;  /* 0x0000000507007c0c */ /* 0x002fda000bf06270 */
[----:B------:R-:W-:Y:S05]  /*0070*/  @P0 EXIT ;  /* 0x000000000000094d */ /* 0x000fea0003800000 */
[----:B------:R-:W0:Y:S01]  /*0080*/  LDC.64 R2, c[0x0][0x388] ;  /* 0x0000e200ff027b82 */ /* 0x000e220000000a00 */
[----:B------:R-:W1:Y:S07]  /*0090*/  LDCU.64 UR4, c[0x0][0x358] ;  /* 0x00006b00ff0477ac */ /* 0x000e6e0008000a00 */
[----:B------:R-:W2:Y:S01]  /*00a0*/  LDC.64 R4, c[0x0][0x380] ;  /* 0x0000e000ff047b82 */ /* 0x000ea20000000a00 */
[----:B0-----:R-:W-:-:S06]  /*00b0*/  IMAD.WIDE.U32 R2, R9, 0x4, R2 ;  /* 0x0000000409027825 */ /* 0x001fcc00078e0002 */
[----:B-1----:R-:W3:Y:S01]  /*00c0*/  LDG.E R2, desc[UR4][R2.64] ;  /* 0x0000000402027981 */ /* 0x002ee2000c1e1900 */
[----:B--2---:R-:W-:-:S05]  /*00d0*/  IMAD.WIDE R4, R7, 0x4, R4 ;  /* 0x0000000407047825 */ /* 0x004fca00078e0204 */
[----:B------:R-:W3:Y:S02]  /*00e0*/  LDG.E R7, desc[UR4][R4.64] ;  /* 0x0000000404077981 */ /* 0x000ee4000c1e1900 */
[----:B---3--:R-:W-:-:S05]  /*00f0*/  IADD3 R7, PT, PT, R2, R7, RZ ;  /* 0x0000000702077210 */ /* 0x008fca0007ffe0ff */
[----:B------:R-:W-:Y:S01]  /*0100*/  STG.E desc[UR4][R4.64], R7 ;  /* 0x0000000704007986 */ /* 0x000fe2000c101904 */
[----:B------:R-:W-:Y:S05]  /*0110*/  EXIT ;  /* 0x000000000000794d */ /* 0x000fea0003800000 */
.L_x_0:
[----:B------:R-:W-:-:S00]  /*0120*/  BRA `(.L_x_0) ;  /* 0xfffffffc00fc7947 */ /* 0x000fc0000383ffff */
[----:B------:R-:W-:-:S00]  /*0130*/  NOP ;  /* 0x0000000000007918 */ /* 0x000fc00000000000 */
        /* <DEDUP_REMOVED lines=12> */
.L_x_4:


//--------------------- .text._Z17block_scan_kernelPKiPiS1_i --------------------------
	.section	.text._Z17block_scan_kernelPKiPiS1_i,"ax",@progbits
	.align	128
        .global         _Z17block_scan_kernelPKiPiS1_i
        .type           _Z17block_scan_kernelPKiPiS1_i,@function
        .size           _Z17block_scan_kernelPKiPiS1_i,(.L_x_5 - _Z17block_scan_kernelPKiPiS1_i)
        .other          _Z17block_scan_kernelPKiPiS1_i,@"STO_CUDA_ENTRY STV_DEFAULT"
_Z17block_scan_kernelPKiPiS1_i:
.text._Z17block_scan_kernelPKiPiS1_i:
[----:B------:R-:W-:Y:S01]  /*0000*/  LDC R1, c[0x0][0x37c] ;  /* 0x0000df00ff017b82 */ /* 0x000fe20000000800 */
[----:B------:R-:W0:Y:S01]  /*0010*/  S2R R4, SR_TID.X ;  /* 0x0000000000047919 */ /* 0x000e220000002100 */
[----:B------:R-:W0:Y:S01]  /*0020*/  LDCU UR6, c[0x0][0x360] ;  /* 0x00006c00ff0677ac */ /* 0x000e220008000800 */
[----:B------:R-:W-:Y:S01]  /*0030*/  IMAD.MOV.U32 R0, RZ, RZ, RZ ;  /* 0x000000ffff007224 */ /* 0x000fe200078e00ff */
[----:B------:R-:W0:Y:S01]  /*0040*/  S2R R11, SR_CTAID.X ;  /* 0x00000000000b7919 */ /* 0x000e220000002500 */
[----:B------:R-:W1:Y:S01]  /*0050*/  LDCU UR4, c[0x0][0x398] ;  /* 0x00007300ff0477ac */ /* 0x000e620008000800 */
[----:B------:R-:W2:Y:S01]  /*0060*/  LDCU.64 UR8, c[0x0][0x358] ;  /* 0x00006b00ff0877ac */ /* 0x000ea20008000a00 */
[----:B0-----:R-:W-:-:S05]  /*0070*/  IMAD R5, R11, UR6, R4 ;  /* 0x000000060b057c24 */ /* 0x001fca000f8e0204 */
[----:B-1----:R-:W-:-:S13]  /*0080*/  ISETP.GE.AND P0, PT, R5, UR4, PT ;  /* 0x0000000405007c0c */ /* 0x002fda000bf06270 */
[----:B------:R-:W0:Y:S02]  /*0090*/  @!P0 LDC.64 R2, c[0x0][0x380] ;  /* 0x0000e000ff028b82 */ /* 0x000e240000000a00 */
[----:B0-----:R-:W-:-:S05]  /*00a0*/  @!P0 IMAD.WIDE R2, R5, 0x4, R2 ;  /* 0x0000000405028825 */ /* 0x001fca00078e0202 */
[----:B--2---:R-:W2:Y:S01]  /*00b0*/  @!P0 LDG.E R0, desc[UR8][R2.64] ;  /* 0x0000000802008981 */ /* 0x004ea2000c1e1900 */
[----:B------:R-:W0:Y:S01]  /*00c0*/  S2UR UR5, SR_CgaCtaId ;  /* 0x00000000000579c3 */ /* 0x000e220000008800 */
[----:B------:R-:W-:Y:S01]  /*00d0*/  UMOV UR4, 0x400 ;  /* 0x0000040000047882 */ /* 0x000fe20000000000 */
[----:B------:R-:W-:Y:S02]  /*00e0*/  UISETP.GE.U32.AND UP0, UPT, UR6, 0x2, UPT ;  /* 0x000000020600788c */ /* 0x000fe4000bf06070 */
[----:B0-----:R-:W-:-:S06]  /*00f0*/  ULEA UR4, UR5, UR4, 0x18 ;  /* 0x0000000405047291 */ /* 0x001fcc000f8ec0ff */
[----:B------:R-:W-:-:S05]  /*0100*/  LEA R7, R4, UR4, 0x2 ;  /* 0x0000000404077c11 */ /* 0x000fca000f8e10ff */
[----:B--2---:R0:W-:Y:S01]  /*0110*/  STS [R7], R0 ;  /* 0x0000000007007388 */ /* 0x0041e20000000800 */
[----:B------:R-:W-:Y:S06]  /*0120*/  BAR.SYNC.DEFER_BLOCKING 0x0 ;  /* 0x0000000000007b1d */ /* 0x000fec0000010000 */
[----:B------:R-:W-:Y:S05]  /*0130*/  BRA.U !UP0, `(.L_x_1) ;  /* 0x0000000108387547 */ /* 0x000fea000b800000 */
[----:B------:R-:W-:-:S05]  /*0140*/  UMOV UR5, 0x1 ;  /* 0x0000000100057882 */ /* 0x000fca0000000000 */
.L_x_2:
[----:B------:R-:W-:-:S13]  /*0150*/  ISETP.GE.U32.AND P0, PT, R4, UR5, PT ;  /* 0x0000000504007c0c */ /* 0x000fda000bf06070 */
[----:B01----:R-:W-:Y:S01]  /*0160*/  @P0 VIADD R0, R4, -UR5 ;  /* 0x8000000504000c36 */ /* 0x003fe20008000000 */
[----:B------:R-:W-:Y:S01]  /*0170*/  @P0 LDS R2, [R7] ;  /* 0x0000000007020984 */ /* 0x000fe20000000800 */
[----:B------:R-:W-:-:S03]  /*0180*/  USHF.L.U32 UR5, UR5, 0x1, URZ ;  /* 0x0000000105057899 */ /* 0x000fc600080006ff */
[----:B------:R-:W-:Y:S01]  /*0190*/  @P0 LEA R3, R0, UR4, 0x2 ;  /* 0x0000000400030c11 */ /* 0x000fe2000f8e10ff */
[----:B------:R-:W-:Y:S01]  /*01a0*/  HFMA2 R0, -RZ, RZ, 0, 0 ;  /* 0x00000000ff007431 */ /* 0x000fe200000001ff */
[----:B------:R-:W-:-:S04]  /*01b0*/  UISETP.GE.U32.AND UP0, UPT, UR5, UR6, UPT ;  /* 0x000000060500728c */ /* 0x000fc8000bf06070 */
[----:B------:R-:W0:Y:S02]  /*01c0*/  @P0 LDS R3, [R3] ;  /* 0x0000000003030984 */ /* 0x000e240000000800 */
[----:B0-----:R-:W-:Y:S01]  /*01d0*/  @P0 IMAD.IADD R0, R2, 0x1, R3 ;  /* 0x0000000102000824 */ /* 0x001fe200078e0203 */
[----:B------:R-:W-:Y:S06]  /*01e0*/  BAR.SYNC.DEFER_BLOCKING 0x0 ;  /* 0x0000000000007b1d */ /* 0x000fec0000010000 */
[----:B------:R1:W-:Y:S02]  /*01f0*/  @P0 STS [R7], R0 ;  /* 0x0000000007000388 */ /* 0x0003e40000000800 */
[----:B------:R-:W-:Y:S06]  /*0200*/  BAR.SYNC.DEFER_BLOCKING 0x0 ;  /* 0x0000000000007b1d */ /* 0x000fec0000010000 */
[----:B------:R-:W-:Y:S05]  /*0210*/  BRA.U !UP0, `(.L_x_2) ;  /* 0xfffffffd08cc7547 */ /* 0x000fea000b83ffff */
.L_x_1:
[----:B------:R-:W2:Y:S02]  /*0220*/  LDCU UR4, c[0x0][0x398] ;  /* 0x00007300ff0477ac */ /* 0x000ea40008000800 */
[----:B--2---:R-:W-:Y:S01]  /*0230*/  ISETP.GE.AND P1, PT, R5, UR4, PT ;  /* 0x0000000405007c0c */ /* 0x004fe2000bf26270 */
[----:B------:R-:W-:-:S06]  /*0240*/  UIADD3 UR4, UPT, UPT, UR6, -0x1, URZ ;  /* 0xffffffff06047890 */ /* 0x000fcc000fffe0ff */
[----:B------:R-:W-:-:S06]  /*0250*/  ISETP.NE.AND P0, PT, R4, UR4, PT ;  /* 0x0000000404007c0c */ /* 0x000fcc000bf05270 */
[----:B------:R-:W2:Y:S01]  /*0260*/  @!P1 LDS R9, [R7] ;  /* 0x0000000007099984 */ /* 0x000ea20000000800 */
[----:B------:R-:W3:Y:S02]  /*0270*/  @!P1 LDC.64 R2, c[0x0][0x388] ;  /* 0x0000e200ff029b82 */ /* 0x000ee40000000a00 */
[----:B---3--:R-:W-:-:S05]  /*0280*/  @!P1 IMAD.WIDE R2, R5, 0x4, R2 ;  /* 0x0000000405029825 */ /* 0x008fca00078e0202 */
[----:B--2---:R2:W-:Y:S01]  /*0290*/  @!P1 STG.E desc[UR8][R2.64], R9 ;  /* 0x0000000902009986 */ /* 0x0045e2000c101908 */
[----:B------:R-:W-:Y:S05]  /*02a0*/  @P0 EXIT ;  /* 0x000000000000094d */ /* 0x000fea0003800000 */
[----:B01----:R-:W0:Y:S01]  /*02b0*/  LDS R7, [R7] ;  /* 0x0000000007077984 */ /* 0x003e220000000800 */
[----:B--2---:R-:W1:Y:S02]  /*02c0*/  LDC.64 R2, c[0x0][0x390] ;  /* 0x0000e400ff027b82 */ /* 0x004e640000000a00 */
[----:B-1----:R-:W-:-:S05]  /*02d0*/  IMAD.WIDE.U32 R2, R11, 0x4, R2 ;  /* 0x000000040b027825 */ /* 0x002fca00078e0002 */
[----:B0-----:R-:W-:Y:S01]  /*02e0*/  STG.E desc[UR8][R2.64+0x4], R7 ;  /* 0x0000040702007986 */ /* 0x001fe2000c101908 */
[----:B------:R-:W-:Y:S05]  /*02f0*/  EXIT ;  /* 0x000000000000794d */ /* 0x000fea0003800000 */
.L_x_3:
        /* <DEDUP_REMOVED lines=16> */
.L_x_5:


//--------------------- .nv.shared._Z21add_block_sums_kernelPiPKii --------------------------
	.section	.nv.shared._Z21add_block_sums_kernelPiPKii,"aw",@nobits
	.sectionflags	@""
	.align	16
	.zero		1024


//--------------------- .nv.shared.reserved.0     --------------------------
	.section	.nv.shared.reserved.0,"aw",@nobits
	.weak		__nv_reservedSMEM_offset_0_alias
	.size		__nv_reservedSMEM_offset_0_alias, 0, 64
	.other		__nv_reservedSMEM_offset_0_alias,@"STO_CUDA_RESERVED_SHARED STV_DEFAULT"
__nv_reservedSMEM_offset_0_alias:
	.zero		0
	.zero		64


//--------------------- .nv.shared._Z17block_scan_kernelPKiPiS1_i --------------------------
	.section	.nv.shared._Z17block_scan_kernelPKiPiS1_i,"aw",@nobits
	.sectionflags	@""
	.align	16
	.zero		1024


//--------------------- .nv.constant0._Z21add_block_sums_kernelPiPKii --------------------------
	.section	.nv.constant0._Z21add_block_sums_kernelPiPKii,"a",@progbits
	.sectionflags	@""
	.align	4
.nv.constant0._Z21add_block_sums_kernelPiPKii:
	.zero		916


//--------------------- .nv.constant0._Z17block_scan_kernelPKiPiS1_i --------------------------
	.section	.nv.constant0._Z17block_scan_kernelPKiPiS1_i,"a",@progbits
	.sectionflags	@""
	.align	4
.nv.constant0._Z17block_scan_kernelPKiPiS1_i:
	.zero		924


//--------------------- SYMBOLS --------------------------

	.type		.nv.reservedSmem.offset0,@object
	.size		.nv.reservedSmem.offset0,0x4
	.type		.nv.reservedSmem.cap,@object
	.size		.nv.reservedSmem.cap,0x4
